//
// Generated by NVIDIA NVVM Compiler
//
// Compiler Build ID: CL-36424714
// Cuda compilation tools, release 13.0, V13.0.88
// Based on NVVM 20.0.0
//

.version 9.0
.target sm_100
.address_size 64

	// .globl	_Z11reduce_smemIfLi256EEvPT_S1_i
// _ZZ11reduce_smemIfLi256EEvPT_S1_iE4smem has been demoted
// _ZZ11reduce_smemIdLi256EEvPT_S1_iE4smem has been demoted
// _ZZ11reduce_smemIiLi256EEvPT_S1_iE4smem has been demoted

.visible .entry _Z11reduce_smemIfLi256EEvPT_S1_i(
	.param .u64 .ptr .align 1 _Z11reduce_smemIfLi256EEvPT_S1_i_param_0,
	.param .u64 .ptr .align 1 _Z11reduce_smemIfLi256EEvPT_S1_i_param_1,
	.param .u32 _Z11reduce_smemIfLi256EEvPT_S1_i_param_2
)
{
	.reg .pred 	%p<11>;
	.reg .b32 	%r<9>;
	.reg .b32 	%f<30>;
	.reg .b64 	%rd<9>;
	// demoted variable
	.shared .align 4 .b8 _ZZ11reduce_smemIfLi256EEvPT_S1_iE4smem[1024];
	ld.param.u64 	%rd1, [_Z11reduce_smemIfLi256EEvPT_S1_i_param_0];
	ld.param.u64 	%rd2, [_Z11reduce_smemIfLi256EEvPT_S1_i_param_1];
	ld.param.u32 	%r5, [_Z11reduce_smemIfLi256EEvPT_S1_i_param_2];
	mov.u32 	%r1, %tid.x;
	mov.u32 	%r2, %ctaid.x;
	shl.b32 	%r6, %r2, 8;
	add.s32 	%r3, %r6, %r1;
	setp.ge.s32 	%p1, %r3, %r5;
	mov.f32 	%f29, 0f00000000;
	@%p1 bra 	$L__BB0_2;
	cvta.to.global.u64 	%rd3, %rd1;
	mul.wide.s32 	%rd4, %r3, 4;
	add.s64 	%rd5, %rd3, %rd4;
	ld.global.f32 	%f29, [%rd5];
$L__BB0_2:
	shl.b32 	%r7, %r1, 2;
	mov.u32 	%r8, _ZZ11reduce_smemIfLi256EEvPT_S1_iE4smem;
	add.s32 	%r4, %r8, %r7;
	st.shared.f32 	[%r4], %f29;
	bar.sync 	0;
	setp.gt.u32 	%p2, %r1, 127;
	@%p2 bra 	$L__BB0_4;
	ld.shared.f32 	%f4, [%r4+512];
	ld.shared.f32 	%f5, [%r4];
	add.f32 	%f6, %f4, %f5;
	st.shared.f32 	[%r4], %f6;
$L__BB0_4:
	bar.sync 	0;
	setp.gt.u32 	%p3, %r1, 63;
	@%p3 bra 	$L__BB0_6;
	ld.shared.f32 	%f7, [%r4+256];
	ld.shared.f32 	%f8, [%r4];
	add.f32 	%f9, %f7, %f8;
	st.shared.f32 	[%r4], %f9;
$L__BB0_6:
	bar.sync 	0;
	setp.gt.u32 	%p4, %r1, 31;
	@%p4 bra 	$L__BB0_8;
	ld.shared.f32 	%f10, [%r4+128];
	ld.shared.f32 	%f11, [%r4];
	add.f32 	%f12, %f10, %f11;
	st.shared.f32 	[%r4], %f12;
$L__BB0_8:
	bar.sync 	0;
	setp.gt.u32 	%p5, %r1, 15;
	@%p5 bra 	$L__BB0_10;
	ld.shared.f32 	%f13, [%r4+64];
	ld.shared.f32 	%f14, [%r4];
	add.f32 	%f15, %f13, %f14;
	st.shared.f32 	[%r4], %f15;
$L__BB0_10:
	bar.sync 	0;
	setp.gt.u32 	%p6, %r1, 7;
	@%p6 bra 	$L__BB0_12;
	ld.shared.f32 	%f16, [%r4+32];
	ld.shared.f32 	%f17, [%r4];
	add.f32 	%f18, %f16, %f17;
	st.shared.f32 	[%r4], %f18;
$L__BB0_12:
	bar.sync 	0;
	setp.gt.u32 	%p7, %r1, 3;
	@%p7 bra 	$L__BB0_14;
	ld.shared.f32 	%f19, [%r4+16];
	ld.shared.f32 	%f20, [%r4];
	add.f32 	%f21, %f19, %f20;
	st.shared.f32 	[%r4], %f21;
$L__BB0_14:
	bar.sync 	0;
	setp.gt.u32 	%p8, %r1, 1;
	@%p8 bra 	$L__BB0_16;
	ld.shared.f32 	%f22, [%r4+8];
	ld.shared.f32 	%f23, [%r4];
	add.f32 	%f24, %f22, %f23;
	st.shared.f32 	[%r4], %f24;
$L__BB0_16:
	bar.sync 	0;
	setp.ne.s32 	%p9, %r1, 0;
	@%p9 bra 	$L__BB0_18;
	ld.shared.f32 	%f25, [_ZZ11reduce_smemIfLi256EEvPT_S1_iE4smem+4];
	ld.shared.f32 	%f26, [%r4];
	add.f32 	%f27, %f25, %f26;
	st.shared.f32 	[%r4], %f27;
$L__BB0_18:
	setp.ne.s32 	%p10, %r1, 0;
	bar.sync 	0;
	@%p10 bra 	$L__BB0_20;
	ld.shared.f32 	%f28, [_ZZ11reduce_smemIfLi256EEvPT_S1_iE4smem];
	cvta.to.global.u64 	%rd6, %rd2;
	mul.wide.u32 	%rd7, %r2, 4;
	add.s64 	%rd8, %rd6, %rd7;
	st.global.f32 	[%rd8], %f28;
$L__BB0_20:
	ret;

}
	// .globl	_Z11reduce_smemIdLi256EEvPT_S1_i
.visible .entry _Z11reduce_smemIdLi256EEvPT_S1_i(
	.param .u64 .ptr .align 1 _Z11reduce_smemIdLi256EEvPT_S1_i_param_0,
	.param .u64 .ptr .align 1 _Z11reduce_smemIdLi256EEvPT_S1_i_param_1,
	.param .u32 _Z11reduce_smemIdLi256EEvPT_S1_i_param_2
)
{
	.reg .pred 	%p<11>;
	.reg .b32 	%r<9>;
	.reg .b64 	%rd<9>;
	.reg .b64 	%fd<30>;
	// demoted variable
	.shared .align 8 .b8 _ZZ11reduce_smemIdLi256EEvPT_S1_iE4smem[2048];
	ld.param.u64 	%rd1, [_Z11reduce_smemIdLi256EEvPT_S1_i_param_0];
	ld.param.u64 	%rd2, [_Z11reduce_smemIdLi256EEvPT_S1_i_param_1];
	ld.param.u32 	%r5, [_Z11reduce_smemIdLi256EEvPT_S1_i_param_2];
	mov.u32 	%r1, %tid.x;
	mov.u32 	%r2, %ctaid.x;
	shl.b32 	%r6, %r2, 8;
	add.s32 	%r3, %r6, %r1;
	setp.ge.s32 	%p1, %r3, %r5;
	mov.f64 	%fd29, 0d0000000000000000;
	@%p1 bra 	$L__BB1_2;
	cvta.to.global.u64 	%rd3, %rd1;
	mul.wide.s32 	%rd4, %r3, 8;
	add.s64 	%rd5, %rd3, %rd4;
	ld.global.f64 	%fd29, [%rd5];
$L__BB1_2:
	shl.b32 	%r7, %r1, 3;
	mov.u32 	%r8, _ZZ11reduce_smemIdLi256EEvPT_S1_iE4smem;
	add.s32 	%r4, %r8, %r7;
	st.shared.f64 	[%r4], %fd29;
	bar.sync 	0;
	setp.gt.u32 	%p2, %r1, 127;
	@%p2 bra 	$L__BB1_4;
	ld.shared.f64 	%fd4, [%r4+1024];
	ld.shared.f64 	%fd5, [%r4];
	add.f64 	%fd6, %fd4, %fd5;
	st.shared.f64 	[%r4], %fd6;
$L__BB1_4:
	bar.sync 	0;
	setp.gt.u32 	%p3, %r1, 63;
	@%p3 bra 	$L__BB1_6;
	ld.shared.f64 	%fd7, [%r4+512];
	ld.shared.f64 	%fd8, [%r4];
	add.f64 	%fd9, %fd7, %fd8;
	st.shared.f64 	[%r4], %fd9;
$L__BB1_6:
	bar.sync 	0;
	setp.gt.u32 	%p4, %r1, 31;
	@%p4 bra 	$L__BB1_8;
	ld.shared.f64 	%fd10, [%r4+256];
	ld.shared.f64 	%fd11, [%r4];
	add.f64 	%fd12, %fd10, %fd11;
	st.shared.f64 	[%r4], %fd12;
$L__BB1_8:
	bar.sync 	0;
	setp.gt.u32 	%p5, %r1, 15;
	@%p5 bra 	$L__BB1_10;
	ld.shared.f64 	%fd13, [%r4+128];
	ld.shared.f64 	%fd14, [%r4];
	add.f64 	%fd15, %fd13, %fd14;
	st.shared.f64 	[%r4], %fd15;
$L__BB1_10:
	bar.sync 	0;
	setp.gt.u32 	%p6, %r1, 7;
	@%p6 bra 	$L__BB1_12;
	ld.shared.f64 	%fd16, [%r4+64];
	ld.shared.f64 	%fd17, [%r4];
	add.f64 	%fd18, %fd16, %fd17;
	st.shared.f64 	[%r4], %fd18;
$L__BB1_12:
	bar.sync 	0;
	setp.gt.u32 	%p7, %r1, 3;
	@%p7 bra 	$L__BB1_14;
	ld.shared.f64 	%fd19, [%r4+32];
	ld.shared.f64 	%fd20, [%r4];
	add.f64 	%fd21, %fd19, %fd20;
	st.shared.f64 	[%r4], %fd21;
$L__BB1_14:
	bar.sync 	0;
	setp.gt.u32 	%p8, %r1, 1;
	@%p8 bra 	$L__BB1_16;
	ld.shared.f64 	%fd22, [%r4+16];
	ld.shared.f64 	%fd23, [%r4];
	add.f64 	%fd24, %fd22, %fd23;
	st.shared.f64 	[%r4], %fd24;
$L__BB1_16:
	bar.sync 	0;
	setp.ne.s32 	%p9, %r1, 0;
	@%p9 bra 	$L__BB1_18;
	ld.shared.f64 	%fd25, [_ZZ11reduce_smemIdLi256EEvPT_S1_iE4smem+8];
	ld.shared.f64 	%fd26, [%r4];
	add.f64 	%fd27, %fd25, %fd26;
	st.shared.f64 	[%r4], %fd27;
$L__BB1_18:
	setp.ne.s32 	%p10, %r1, 0;
	bar.sync 	0;
	@%p10 bra 	$L__BB1_20;
	ld.shared.f64 	%fd28, [_ZZ11reduce_smemIdLi256EEvPT_S1_iE4smem];
	cvta.to.global.u64 	%rd6, %rd2;
	mul.wide.u32 	%rd7, %r2, 8;
	add.s64 	%rd8, %rd6, %rd7;
	st.global.f64 	[%rd8], %fd28;
$L__BB1_20:
	ret;

}
	// .globl	_Z11reduce_smemIiLi256EEvPT_S1_i
.visible .entry _Z11reduce_smemIiLi256EEvPT_S1_i(
	.param .u64 .ptr .align 1 _Z11reduce_smemIiLi256EEvPT_S1_i_param_0,
	.param .u64 .ptr .align 1 _Z11reduce_smemIiLi256EEvPT_S1_i_param_1,
	.param .u32 _Z11reduce_smemIiLi256EEvPT_S1_i_param_2
)
{
	.reg .pred 	%p<11>;
	.reg .b32 	%r<38>;
	.reg .b64 	%rd<9>;
	// demoted variable
	.shared .align 4 .b8 _ZZ11reduce_smemIiLi256EEvPT_S1_iE4smem[1024];
	ld.param.u64 	%rd1, [_Z11reduce_smemIiLi256EEvPT_S1_i_param_0];
	ld.param.u64 	%rd2, [_Z11reduce_smemIiLi256EEvPT_S1_i_param_1];
	ld.param.u32 	%r8, [_Z11reduce_smemIiLi256EEvPT_S1_i_param_2];
	mov.u32 	%r1, %tid.x;
	mov.u32 	%r2, %ctaid.x;
	shl.b32 	%r9, %r2, 8;
	add.s32 	%r3, %r9, %r1;
	setp.ge.s32 	%p1, %r3, %r8;
	mov.b32 	%r37, 0;
	@%p1 bra 	$L__BB2_2;
	cvta.to.global.u64 	%rd3, %rd1;
	mul.wide.s32 	%rd4, %r3, 4;
	add.s64 	%rd5, %rd3, %rd4;
	ld.global.u32 	%r37, [%rd5];
$L__BB2_2:
	shl.b32 	%r10, %r1, 2;
	mov.u32 	%r11, _ZZ11reduce_smemIiLi256EEvPT_S1_iE4smem;
	add.s32 	%r6, %r11, %r10;
	st.shared.u32 	[%r6], %r37;
	bar.sync 	0;
	setp.gt.u32 	%p2, %r1, 127;
	@%p2 bra 	$L__BB2_4;
	ld.shared.u32 	%r12, [%r6+512];
	ld.shared.u32 	%r13, [%r6];
	add.s32 	%r14, %r13, %r12;
	st.shared.u32 	[%r6], %r14;
$L__BB2_4:
	bar.sync 	0;
	setp.gt.u32 	%p3, %r1, 63;
	@%p3 bra 	$L__BB2_6;
	ld.shared.u32 	%r15, [%r6+256];
	ld.shared.u32 	%r16, [%r6];
	add.s32 	%r17, %r16, %r15;
	st.shared.u32 	[%r6], %r17;
$L__BB2_6:
	bar.sync 	0;
	setp.gt.u32 	%p4, %r1, 31;
	@%p4 bra 	$L__BB2_8;
	ld.shared.u32 	%r18, [%r6+128];
	ld.shared.u32 	%r19, [%r6];
	add.s32 	%r20, %r19, %r18;
	st.shared.u32 	[%r6], %r20;
$L__BB2_8:
	bar.sync 	0;
	setp.gt.u32 	%p5, %r1, 15;
	@%p5 bra 	$L__BB2_10;
	ld.shared.u32 	%r21, [%r6+64];
	ld.shared.u32 	%r22, [%r6];
	add.s32 	%r23, %r22, %r21;
	st.shared.u32 	[%r6], %r23;
$L__BB2_10:
	bar.sync 	0;
	setp.gt.u32 	%p6, %r1, 7;
	@%p6 bra 	$L__BB2_12;
	ld.shared.u32 	%r24, [%r6+32];
	ld.shared.u32 	%r25, [%r6];
	add.s32 	%r26, %r25, %r24;
	st.shared.u32 	[%r6], %r26;
$L__BB2_12:
	bar.sync 	0;
	setp.gt.u32 	%p7, %r1, 3;
	@%p7 bra 	$L__BB2_14;
	ld.shared.u32 	%r27, [%r6+16];
	ld.shared.u32 	%r28, [%r6];
	add.s32 	%r29, %r28, %r27;
	st.shared.u32 	[%r6], %r29;
$L__BB2_14:
	bar.sync 	0;
	setp.gt.u32 	%p8, %r1, 1;
	@%p8 bra 	$L__BB2_16;
	ld.shared.u32 	%r30, [%r6+8];
	ld.shared.u32 	%r31, [%r6];
	add.s32 	%r32, %r31, %r30;
	st.shared.u32 	[%r6], %r32;
$L__BB2_16:
	bar.sync 	0;
	setp.ne.s32 	%p9, %r1, 0;
	@%p9 bra 	$L__BB2_18;
	ld.shared.u32 	%r33, [_ZZ11reduce_smemIiLi256EEvPT_S1_iE4smem+4];
	ld.shared.u32 	%r34, [%r6];
	add.s32 	%r35, %r34, %r33;
	st.shared.u32 	[%r6], %r35;
$L__BB2_18:
	setp.ne.s32 	%p10, %r1, 0;
	bar.sync 	0;
	@%p10 bra 	$L__BB2_20;
	ld.shared.u32 	%r36, [_ZZ11reduce_smemIiLi256EEvPT_S1_iE4smem];
	cvta.to.global.u64 	%rd6, %rd2;
	mul.wide.u32 	%rd7, %r2, 4;
	add.s64 	%rd8, %rd6, %rd7;
	st.global.u32 	[%rd8], %r36;
$L__BB2_20:
	ret;

}


// ===== COMPILED SASS (sm_100) =====

	.target	sm_100

	.elftype	@"ET_EXEC"


//--------------------- .note.nv.tkinfo           --------------------------
	.section	.note.nv.tkinfo,"",@"SHT_NOTE"
	.sectionflags	@"SHF_NOTE_NV_TKINFO"
	.tkinfo
        /*0018*/ 	.word	0x00000002
        /*0030*/ 	.string	""
        /*0030*/ 	.string	"ptxas"
        /*0030*/ 	.string	"Cuda compilation tools, release 13.0, V13.0.88"
        /*0030*/ 	.string	"Build cuda_13.0.r13.0/compiler.36424714_0"
        /*0030*/ 	.string	"-arch sm_100 -m 64 "



//--------------------- .note.nv.cuinfo           --------------------------
	.section	.note.nv.cuinfo,"",@"SHT_NOTE"
	.sectionflags	@"SHF_NOTE_NV_CUINFO"
        /*0018*/ 	.short	0x0002
        /*001a*/ 	.short	0x0064
        /*001c*/ 	.short	0x0082
	.zero		2


//--------------------- .nv.info                  --------------------------
	.section	.nv.info,"",@"SHT_CUDA_INFO"
	.align	4


	//----- nvinfo : EIATTR_REGCOUNT
	.align		4
        /*0000*/ 	.byte	0x04, 0x2f
        /*0002*/ 	.short	(.L_1 - .L_0)
	.align		4
.L_0:
        /*0004*/ 	.word	index@(_Z11reduce_smemIfLi256EEvPT_S1_i)
        /*0008*/ 	.word	0x0000000c


	//----- nvinfo : EIATTR_FRAME_SIZE
	.align		4
.L_1:
        /*000c*/ 	.byte	0x04, 0x11
        /*000e*/ 	.short	(.L_3 - .L_2)
	.align		4
.L_2:
        /*0010*/ 	.word	index@(_Z11reduce_smemIfLi256EEvPT_S1_i)
        /*0014*/ 	.word	0x00000000


	//----- nvinfo : EIATTR_REGCOUNT
	.align		4
.L_3:
        /*0018*/ 	.byte	0x04, 0x2f
        /*001a*/ 	.short	(.L_5 - .L_4)
	.align		4
.L_4:
        /*001c*/ 	.word	index@(_Z11reduce_smemIdLi256EEvPT_S1_i)
        /*0020*/ 	.word	0x0000000e


	//----- nvinfo : EIATTR_FRAME_SIZE
	.align		4
.L_5:
        /*0024*/ 	.byte	0x04, 0x11
        /*0026*/ 	.short	(.L_7 - .L_6)
	.align		4
.L_6:
        /*0028*/ 	.word	index@(_Z11reduce_smemIdLi256EEvPT_S1_i)
        /*002c*/ 	.word	0x00000000


	//----- nvinfo : EIATTR_REGCOUNT
	.align		4
.L_7:
        /*0030*/ 	.byte	0x04, 0x2f
        /*0032*/ 	.short	(.L_9 - .L_8)
	.align		4
.L_8:
        /*0034*/ 	.word	index@(_Z11reduce_smemIiLi256EEvPT_S1_i)
        /*0038*/ 	.word	0x0000000c


	//----- nvinfo : EIATTR_FRAME_SIZE
	.align		4
.L_9:
        /*003c*/ 	.byte	0x04, 0x11
        /*003e*/ 	.short	(.L_11 - .L_10)
	.align		4
.L_10:
        /*0040*/ 	.word	index@(_Z11reduce_smemIiLi256EEvPT_S1_i)
        /*0044*/ 	.word	0x00000000


	//----- nvinfo : EIATTR_MIN_STACK_SIZE
	.align		4
.L_11:
        /*0048*/ 	.byte	0x04, 0x12
        /*004a*/ 	.short	(.L_13 - .L_12)
	.align		4
.L_12:
        /*004c*/ 	.word	index@(_Z11reduce_smemIiLi256EEvPT_S1_i)
        /*0050*/ 	.word	0x00000000


	//----- nvinfo : EIATTR_MIN_STACK_SIZE
	.align		4
.L_13:
        /*0054*/ 	.byte	0x04, 0x12
        /*0056*/ 	.short	(.L_15 - .L_14)
	.align		4
.L_14:
        /*0058*/ 	.word	index@(_Z11reduce_smemIdLi256EEvPT_S1_i)
        /*005c*/ 	.word	0x00000000


	//----- nvinfo : EIATTR_MIN_STACK_SIZE
	.align		4
.L_15:
        /*0060*/ 	.byte	0x04, 0x12
        /*0062*/ 	.short	(.L_17 - .L_16)
	.align		4
.L_16:
        /*0064*/ 	.word	index@(_Z11reduce_smemIfLi256EEvPT_S1_i)
        /*0068*/ 	.word	0x00000000
.L_17:


//--------------------- .nv.compat                --------------------------
	.section	.nv.compat,"",@"SHT_CUDA_COMPAT_INFO"
	.align	4
        /*0000*/ 	.byte	0x02, 0x09, 0x00, 0x00, 0x02, 0x02, 0x01, 0x00, 0x02, 0x05, 0x05, 0x00, 0x03, 0x07, 0x01, 0x01
        /*0010*/ 	.byte	0x02, 0x03, 0x00, 0x00, 0x02, 0x06, 0x01, 0x00, 0x04, 0x0b, 0x08, 0x00, 0x01, 0x00, 0x00, 0x00
        /*0020*/ 	.byte	0x00, 0x00, 0x00, 0x00


//--------------------- .nv.info._Z11reduce_smemIiLi256EEvPT_S1_i --------------------------
	.section	.nv.info._Z11reduce_smemIiLi256EEvPT_S1_i,"",@"SHT_CUDA_INFO"
	.sectionflags	@""
	.align	4


	//----- nvinfo : EIATTR_CUDA_API_VERSION
	.align		4
        /*0000*/ 	.byte	0x04, 0x37
        /*0002*/ 	.short	(.L_19 - .L_18)
.L_18:
        /*0004*/ 	.word	0x00000082


	//----- nvinfo : EIATTR_KPARAM_INFO
	.align		4
.L_19:
        /*0008*/ 	.byte	0x04, 0x17
        /*000a*/ 	.short	(.L_21 - .L_20)
.L_20:
        /*000c*/ 	.word	0x00000000
        /*0010*/ 	.short	0x0002
        /*0012*/ 	.short	0x0010
        /*0014*/ 	.byte	0x00, 0xf0, 0x11, 0x00


	//----- nvinfo : EIATTR_KPARAM_INFO
	.align		4
.L_21:
        /*0018*/ 	.byte	0x04, 0x17
        /*001a*/ 	.short	(.L_23 - .L_22)
.L_22:
        /*001c*/ 	.word	0x00000000
        /*0020*/ 	.short	0x0001
        /*0022*/ 	.short	0x0008
        /*0024*/ 	.byte	0x00, 0xf5, 0x21, 0x00


	//----- nvinfo : EIATTR_KPARAM_INFO
	.align		4
.L_23:
        /*0028*/ 	.byte	0x04, 0x17
        /*002a*/ 	.short	(.L_25 - .L_24)
.L_24:
        /*002c*/ 	.word	0x00000000
        /*0030*/ 	.short	0x0000
        /*0032*/ 	.short	0x0000
        /*0034*/ 	.byte	0x00, 0xf5, 0x21, 0x00


	//----- nvinfo : EIATTR_SPARSE_MMA_MASK
	.align		4
.L_25:
        /*0038*/ 	.byte	0x03, 0x50
        /*003a*/ 	.short	0x0000


	//----- nvinfo : EIATTR_MAXREG_COUNT
	.align		4
        /*003c*/ 	.byte	0x03, 0x1b
        /*003e*/ 	.short	0x00ff


	//----- nvinfo : EIATTR_NUM_BARRIERS
	.align		4
        /*0040*/ 	.byte	0x02, 0x4c
        /*0042*/ 	.byte	0x01
	.zero		1


	//----- nvinfo : EIATTR_MERCURY_ISA_VERSION
	.align		4
        /*0044*/ 	.byte	0x03, 0x5f
        /*0046*/ 	.short	0x0101


	//----- nvinfo : EIATTR_VRC_CTA_INIT_COUNT
	.align		4
        /*0048*/ 	.byte	0x02, 0x4a
	.zero		1
	.zero		1


	//----- nvinfo : EIATTR_EXIT_INSTR_OFFSETS
	.align		4
        /*004c*/ 	.byte	0x04, 0x1c
        /*004e*/ 	.short	(.L_27 - .L_26)


	//   ....[0]....
.L_26:
        /*0050*/ 	.word	0x00000410


	//   ....[1]....
        /*0054*/ 	.word	0x00000460


	//----- nvinfo : EIATTR_CBANK_PARAM_SIZE
	.align		4
.L_27:
        /*0058*/ 	.byte	0x03, 0x19
        /*005a*/ 	.short	0x0014


	//----- nvinfo : EIATTR_PARAM_CBANK
	.align		4
        /*005c*/ 	.byte	0x04, 0x0a
        /*005e*/ 	.short	(.L_29 - .L_28)
	.align		4
.L_28:
        /*0060*/ 	.word	index@(.nv.constant0._Z11reduce_smemIiLi256EEvPT_S1_i)
        /*0064*/ 	.short	0x0380
        /*0066*/ 	.short	0x0014


	//----- nvinfo : EIATTR_SW_WAR
	.align		4
.L_29:
        /*0068*/ 	.byte	0x04, 0x36
        /*006a*/ 	.short	(.L_31 - .L_30)
.L_30:
        /*006c*/ 	.word	0x00000008
.L_31:


//--------------------- .nv.info._Z11reduce_smemIdLi256EEvPT_S1_i --------------------------
	.section	.nv.info._Z11reduce_smemIdLi256EEvPT_S1_i,"",@"SHT_CUDA_INFO"
	.sectionflags	@""
	.align	4


	//----- nvinfo : EIATTR_CUDA_API_VERSION
	.align		4
        /*0000*/ 	.byte	0x04, 0x37
        /*0002*/ 	.short	(.L_33 - .L_32)
.L_32:
        /*0004*/ 	.word	0x00000082


	//----- nvinfo : EIATTR_KPARAM_INFO
	.align		4
.L_33:
        /*0008*/ 	.byte	0x04, 0x17
        /*000a*/ 	.short	(.L_35 - .L_34)
.L_34:
        /*000c*/ 	.word	0x00000000
        /*0010*/ 	.short	0x0002
        /*0012*/ 	.short	0x0010
        /*0014*/ 	.byte	0x00, 0xf0, 0x11, 0x00


	//----- nvinfo : EIATTR_KPARAM_INFO
	.align		4
.L_35:
        /*0018*/ 	.byte	0x04, 0x17
        /*001a*/ 	.short	(.L_37 - .L_36)
.L_36:
        /*001c*/ 	.word	0x00000000
        /*0020*/ 	.short	0x0001
        /*0022*/ 	.short	0x0008
        /*0024*/ 	.byte	0x00, 0xf5, 0x21, 0x00


	//----- nvinfo : EIATTR_KPARAM_INFO
	.align		4
.L_37:
        /*0028*/ 	.byte	0x04, 0x17
        /*002a*/ 	.short	(.L_39 - .L_38)
.L_38:
        /*002c*/ 	.word	0x00000000
        /*0030*/ 	.short	0x0000
        /*0032*/ 	.short	0x0000
        /*0034*/ 	.byte	0x00, 0xf5, 0x21, 0x00


	//----- nvinfo : EIATTR_SPARSE_MMA_MASK
	.align		4
.L_39:
        /*0038*/ 	.byte	0x03, 0x50
        /*003a*/ 	.short	0x0000


	//----- nvinfo : EIATTR_MAXREG_COUNT
	.align		4
        /*003c*/ 	.byte	0x03, 0x1b
        /*003e*/ 	.short	0x00ff


	//----- nvinfo : EIATTR_NUM_BARRIERS
	.align		4
        /*0040*/ 	.byte	0x02, 0x4c
        /*0042*/ 	.byte	0x01
	.zero		1


	//----- nvinfo : EIATTR_MERCURY_ISA_VERSION
	.align		4
        /*0044*/ 	.byte	0x03, 0x5f
        /*0046*/ 	.short	0x0101


	//----- nvinfo : EIATTR_VRC_CTA_INIT_COUNT
	.align		4
        /*0048*/ 	.byte	0x02, 0x4a
	.zero		1
	.zero		1


	//----- nvinfo : EIATTR_EXIT_INSTR_OFFSETS
	.align		4
        /*004c*/ 	.byte	0x04, 0x1c
        /*004e*/ 	.short	(.L_41 - .L_40)


	//   ....[0]....
.L_40:
        /*0050*/ 	.word	0x00000410


	//   ....[1]....
        /*0054*/ 	.word	0x00000460


	//----- nvinfo : EIATTR_CBANK_PARAM_SIZE
	.align		4
.L_41:
        /*0058*/ 	.byte	0x03, 0x19
        /*005a*/ 	.short	0x0014


	//----- nvinfo : EIATTR_PARAM_CBANK
	.align		4
        /*005c*/ 	.byte	0x04, 0x0a
        /*005e*/ 	.short	(.L_43 - .L_42)
	.align		4
.L_42:
        /*0060*/ 	.word	index@(.nv.constant0._Z11reduce_smemIdLi256EEvPT_S1_i)
        /*0064*/ 	.short	0x0380
        /*0066*/ 	.short	0x0014


	//----- nvinfo : EIATTR_SW_WAR
	.align		4
.L_43:
        /*0068*/ 	.byte	0x04, 0x36
        /*006a*/ 	.short	(.L_45 - .L_44)
.L_44:
        /*006c*/ 	.word	0x00000008
.L_45:


//--------------------- .nv.info._Z11reduce_smemIfLi256EEvPT_S1_i --------------------------
	.section	.nv.info._Z11reduce_smemIfLi256EEvPT_S1_i,"",@"SHT_CUDA_INFO"
	.sectionflags	@""
	.align	4


	//----- nvinfo : EIATTR_CUDA_API_VERSION
	.align		4
        /*0000*/ 	.byte	0x04, 0x37
        /*0002*/ 	.short	(.L_47 - .L_46)
.L_46:
        /*0004*/ 	.word	0x00000082


	//----- nvinfo : EIATTR_KPARAM_INFO
	.align		4
.L_47:
        /*0008*/ 	.byte	0x04, 0x17
        /*000a*/ 	.short	(.L_49 - .L_48)
.L_48:
        /*000c*/ 	.word	0x00000000
        /*0010*/ 	.short	0x0002
        /*0012*/ 	.short	0x0010
        /*0014*/ 	.byte	0x00, 0xf0, 0x11, 0x00


	//----- nvinfo : EIATTR_KPARAM_INFO
	.align		4
.L_49:
        /*0018*/ 	.byte	0x04, 0x17
        /*001a*/ 	.short	(.L_51 - .L_50)
.L_50:
        /*001c*/ 	.word	0x00000000
        /*0020*/ 	.short	0x0001
        /*0022*/ 	.short	0x0008
        /*0024*/ 	.byte	0x00, 0xf5, 0x21, 0x00


	//----- nvinfo : EIATTR_KPARAM_INFO
	.align		4
.L_51:
        /*0028*/ 	.byte	0x04, 0x17
        /*002a*/ 	.short	(.L_53 - .L_52)
.L_52:
        /*002c*/ 	.word	0x00000000
        /*0030*/ 	.short	0x0000
        /*0032*/ 	.short	0x0000
        /*0034*/ 	.byte	0x00, 0xf5, 0x21, 0x00


	//----- nvinfo : EIATTR_SPARSE_MMA_MASK
	.align		4
.L_53:
        /*0038*/ 	.byte	0x03, 0x50
        /*003a*/ 	.short	0x0000


	//----- nvinfo : EIATTR_MAXREG_COUNT
	.align		4
        /*003c*/ 	.byte	0x03, 0x1b
        /*003e*/ 	.short	0x00ff


	//----- nvinfo : EIATTR_NUM_BARRIERS
	.align		4
        /*0040*/ 	.byte	0x02, 0x4c
        /*0042*/ 	.byte	0x01
	.zero		1


	//----- nvinfo : EIATTR_MERCURY_ISA_VERSION
	.align		4
        /*0044*/ 	.byte	0x03, 0x5f
        /*0046*/ 	.short	0x0101


	//----- nvinfo : EIATTR_VRC_CTA_INIT_COUNT
	.align		4
        /*0048*/ 	.byte	0x02, 0x4a
	.zero		1
	.zero		1


	//----- nvinfo : EIATTR_EXIT_INSTR_OFFSETS
	.align		4
        /*004c*/ 	.byte	0x04, 0x1c
        /*004e*/ 	.short	(.L_55 - .L_54)


	//   ....[0]....
.L_54:
        /*0050*/ 	.word	0x00000410


	//   ....[1]....
        /*0054*/ 	.word	0x00000460


	//----- nvinfo : EIATTR_CBANK_PARAM_SIZE
	.align		4
.L_55:
        /*0058*/ 	.byte	0x03, 0x19
        /*005a*/ 	.short	0x0014


	//----- nvinfo : EIATTR_PARAM_CBANK
	.align		4
        /*005c*/ 	.byte	0x04, 0x0a
        /*005e*/ 	.short	(.L_57 - .L_56)
	.align		4
.L_56:
        /*0060*/ 	.word	index@(.nv.constant0._Z11reduce_smemIfLi256EEvPT_S1_i)
        /*0064*/ 	.short	0x0380
        /*0066*/ 	.short	0x0014


	//----- nvinfo : EIATTR_SW_WAR
	.align		4
.L_57:
        /*0068*/ 	.byte	0x04, 0x36
        /*006a*/ 	.short	(.L_59 - .L_58)
.L_58:
        /*006c*/ 	.word	0x00000008
.L_59:


//--------------------- .nv.callgraph             --------------------------
	.section	.nv.callgraph,"",@"SHT_CUDA_CALLGRAPH"
	.align	4
	.sectionentsize	8
	.align		4
        /*0000*/ 	.word	0x00000000
	.align		4
        /*0004*/ 	.word	0xffffffff
	.align		4
        /*0008*/ 	.word	0x00000000
	.align		4
        /*000c*/ 	.word	0xfffffffe
	.align		4
        /*0010*/ 	.word	0x00000000
	.align		4
        /*0014*/ 	.word	0xfffffffd
	.align		4
        /*0018*/ 	.word	0x00000000
	.align		4
        /*001c*/ 	.word	0xfffffffc


//--------------------- .text._Z11reduce_smemIiLi256EEvPT_S1_i --------------------------
	.section	.text._Z11reduce_smemIiLi256EEvPT_S1_i,"ax",@progbits
	.align	128
        .global         _Z11reduce_smemIiLi256EEvPT_S1_i
        .type           _Z11reduce_smemIiLi256EEvPT_S1_i,@function
        .size           _Z11reduce_smemIiLi256EEvPT_S1_i,(.L_x_3 - _Z11reduce_smemIiLi256EEvPT_S1_i)
        .other          _Z11reduce_smemIiLi256EEvPT_S1_i,@"STO_CUDA_ENTRY STV_DEFAULT"
_Z11reduce_smemIiLi256EEvPT_S1_i:
.text._Z11reduce_smemIiLi256EEvPT_S1_i:
[----:B------:R-:W-:Y:S01]  /*0000*/  LDC R1, c[0x0][0x37c] ;  /* 0x0000df00ff017b82 */ /* 0x000fe20000000800 */
[----:B------:R-:W0:Y:S01]  /*0010*/  S2R R9, SR_TID.X ;  /* 0x0000000000097919 */ /* 0x000e220000002100 */
[----:B------:R-:W1:Y:S01]  /*0020*/  LDCU UR4, c[0x0][0x390] ;  /* 0x00007200ff0477ac */ /* 0x000e620008000800 */
[----:B------:R-:W-:Y:S01]  /*0030*/  IMAD.MOV.U32 R4, RZ, RZ, RZ ;  /* 0x000000ffff047224 */ /* 0x000fe200078e00ff */
[----:B------:R-:W0:Y:S01]  /*0040*/  S2R R0, SR_CTAID.X ;  /* 0x0000000000007919 */ /* 0x000e220000002500 */
[----:B------:R-:W2:Y:S01]  /*0050*/  LDCU.64 UR6, c[0x0][0x358] ;  /* 0x00006b00ff0677ac */ /* 0x000ea20008000a00 */
[----:B0-----:R-:W-:-:S05]  /*0060*/  IMAD R5, R0, 0x100, R9 ;  /* 0x0000010000057824 */ /* 0x001fca00078e0209 */
[----:B-1----:R-:W-:-:S13]  /*0070*/  ISETP.GE.AND P0, PT, R5, UR4, PT ;  /* 0x0000000405007c0c */ /* 0x002fda000bf06270 */
[----:B------:R-:W0:Y:S02]  /*0080*/  @!P0 LDC.64 R2, c[0x0][0x380] ;  /* 0x0000e000ff028b82 */ /* 0x000e240000000a00 */
[----:B0-----:R-:W-:-:S05]  /*0090*/  @!P0 IMAD.WIDE R2, R5, 0x4, R2 ;  /* 0x0000000405028825 */ /* 0x001fca00078e0202 */
[----:B--2---:R-:W2:Y:S01]  /*00a0*/  @!P0 LDG.E R4, desc[UR6][R2.64] ;  /* 0x0000000602048981 */ /* 0x004ea2000c1e1900 */
[----:B------:R-:W0:Y:S01]  /*00b0*/  S2UR UR5, SR_CgaCtaId ;  /* 0x00000000000579c3 */ /* 0x000e220000008800 */
[----:B------:R-:W-:Y:S01]  /*00c0*/  UMOV UR4, 0x400 ;  /* 0x0000040000047882 */ /* 0x000fe20000000000 */
[C---:B------:R-:W-:Y:S02]  /*00d0*/  ISETP.GT.U32.AND P1, PT, R9.reuse, 0x7f, PT ;  /* 0x0000007f0900780c */ /* 0x040fe40003f24070 */
[----:B------:R-:W-:Y:S01]  /*00e0*/  ISETP.GT.U32.AND P0, PT, R9, 0x3f, PT ;  /* 0x0000003f0900780c */ /* 0x000fe20003f04070 */
[----:B0-----:R-:W-:-:S06]  /*00f0*/  ULEA UR4, UR5, UR4, 0x18 ;  /* 0x0000000405047291 */ /* 0x001fcc000f8ec0ff */
[----:B------:R-:W-:-:S05]  /*0100*/  LEA R5, R9, UR4, 0x2 ;  /* 0x0000000409057c11 */ /* 0x000fca000f8e10ff */
[----:B--2---:R-:W-:Y:S01]  /*0110*/  STS [R5], R4 ;  /* 0x0000000405007388 */ /* 0x004fe20000000800 */
[----:B------:R-:W-:Y:S06]  /*0120*/  BAR.SYNC.DEFER_BLOCKING 0x0 ;  /* 0x0000000000007b1d */ /* 0x000fec0000010000 */
[----:B------:R-:W-:Y:S04]  /*0130*/  @!P1 LDS R6, [R5+0x200] ;  /* 0x0002000005069984 */ /* 0x000fe80000000800 */
[----:B------:R-:W0:Y:S02]  /*0140*/  @!P1 LDS R7, [R5] ;  /* 0x0000000005079984 */ /* 0x000e240000000800 */
[----:B0-----:R-:W-:-:S05]  /*0150*/  @!P1 IMAD.IADD R6, R6, 0x1, R7 ;  /* 0x0000000106069824 */ /* 0x001fca00078e0207 */
[----:B------:R-:W-:Y:S01]  /*0160*/  @!P1 STS [R5], R6 ;  /* 0x0000000605009388 */ /* 0x000fe20000000800 */
[----:B------:R-:W-:Y:S01]  /*0170*/  BAR.SYNC.DEFER_BLOCKING 0x0 ;  /* 0x0000000000007b1d */ /* 0x000fe20000010000 */
[----:B------:R-:W-:-:S05]  /*0180*/  ISETP.GT.U32.AND P1, PT, R9, 0x1f, PT ;  /* 0x0000001f0900780c */ /* 0x000fca0003f24070 */
        /* <DEDUP_REMOVED lines=14> */
[----:B0-----:R-:W-:-:S05]  /*0270*/  @!P0 IADD3 R6, PT, PT, R3, R6, RZ ;  /* 0x0000000603068210 */ /* 0x001fca0007ffe0ff */
        /* <DEDUP_REMOVED lines=14> */
[----:B------:R-:W-:-:S05]  /*0360*/  ISETP.NE.AND P0, PT, R9, RZ, PT ;  /* 0x000000ff0900720c */ /* 0x000fca0003f05270 */
[----:B------:R-:W-:Y:S04]  /*0370*/  @!P1 LDS R3, [R5+0x8] ;  /* 0x0000080005039984 */ /* 0x000fe80000000800 */
[----:B------:R-:W0:Y:S02]  /*0380*/  @!P1 LDS R6, [R5] ;  /* 0x0000000005069984 */ /* 0x000e240000000800 */
[----:B0-----:R-:W-:-:S05]  /*0390*/  @!P1 IADD3 R6, PT, PT, R3, R6, RZ ;  /* 0x0000000603069210 */ /* 0x001fca0007ffe0ff */
[----:B------:R-:W-:Y:S01]  /*03a0*/  @!P1 STS [R5], R6 ;  /* 0x0000000605009388 */ /* 0x000fe20000000800 */
[----:B------:R-:W-:Y:S06]  /*03b0*/  BAR.SYNC.DEFER_BLOCKING 0x0 ;  /* 0x0000000000007b1d */ /* 0x000fec0000010000 */
[----:B------:R-:W-:Y:S04]  /*03c0*/  @!P0 LDS R2, [UR4+0x4] ;  /* 0x00000404ff028984 */ /* 0x000fe80008000800 */
[----:B------:R-:W0:Y:S02]  /*03d0*/  @!P0 LDS R3, [R5] ;  /* 0x0000000005038984 */ /* 0x000e240000000800 */
[----:B0-----:R-:W-:-:S05]  /*03e0*/  @!P0 IMAD.IADD R2, R2, 0x1, R3 ;  /* 0x0000000102028824 */ /* 0x001fca00078e0203 */
[----:B------:R0:W-:Y:S01]  /*03f0*/  @!P0 STS [R5], R2 ;  /* 0x0000000205008388 */ /* 0x0001e20000000800 */
[----:B------:R-:W-:Y:S06]  /*0400*/  BAR.SYNC.DEFER_BLOCKING 0x0 ;  /* 0x0000000000007b1d */ /* 0x000fec0000010000 */
[----:B------:R-:W-:Y:S05]  /*0410*/  @P0 EXIT ;  /* 0x000000000000094d */ /* 0x000fea0003800000 */
[----:B0-----:R-:W0:Y:S01]  /*0420*/  LDS R5, [UR4] ;  /* 0x00000004ff057984 */ /* 0x001e220008000800 */
[----:B------:R-:W1:Y:S02]  /*0430*/  LDC.64 R2, c[0x0][0x388] ;  /* 0x0000e200ff027b82 */ /* 0x000e640000000a00 */
[----:B-1----:R-:W-:-:S05]  /*0440*/  IMAD.WIDE.U32 R2, R0, 0x4, R2 ;  /* 0x0000000400027825 */ /* 0x002fca00078e0002 */
[----:B0-----:R-:W-:Y:S01]  /*0450*/  STG.E desc[UR6][R2.64], R5 ;  /* 0x0000000502007986 */ /* 0x001fe2000c101906 */
[----:B------:R-:W-:Y:S05]  /*0460*/  EXIT ;  /* 0x000000000000794d */ /* 0x000fea0003800000 */
.L_x_0:
[----:B------:R-:W-:-:S00]  /*0470*/  BRA `(.L_x_0) ;  /* 0xfffffffc00fc7947 */ /* 0x000fc0000383ffff */
[----:B------:R-:W-:-:S00]  /*0480*/  NOP ;  /* 0x0000000000007918 */ /* 0x000fc00000000000 */
[----:B------:R-:W-:-:S00]  /*0490*/  NOP ;  /* 0x0000000000007918 */ /* 0x000fc00000000000 */
[----:B------:R-:W-:-:S00]  /*04a0*/  NOP ;  /* 0x0000000000007918 */ /* 0x000fc00000000000 */
[----:B------:R-:W-:-:S00]  /*04b0*/  NOP ;  /* 0x0000000000007918 */ /* 0x000fc00000000000 */
[----:B------:R-:W-:-:S00]  /*04c0*/  NOP ;  /* 0x0000000000007918 */ /* 0x000fc00000000000 */
[----:B------:R-:W-:-:S00]  /*04d0*/  NOP ;  /* 0x0000000000007918 */ /* 0x000fc00000000000 */
[----:B------:R-:W-:-:S00]  /*04e0*/  NOP ;  /* 0x0000000000007918 */ /* 0x000fc00000000000 */
[----:B------:R-:W-:-:S00]  /*04f0*/  NOP ;  /* 0x0000000000007918 */ /* 0x000fc00000000000 */
.L_x_3:


//--------------------- .text._Z11reduce_smemIdLi256EEvPT_S1_i --------------------------
	.section	.text._Z11reduce_smemIdLi256EEvPT_S1_i,"ax",@progbits
	.align	128
        .global         _Z11reduce_smemIdLi256EEvPT_S1_i
        .type           _Z11reduce_smemIdLi256EEvPT_S1_i,@function
        .size           _Z11reduce_smemIdLi256EEvPT_S1_i,(.L_x_4 - _Z11reduce_smemIdLi256EEvPT_S1_i)
        .other          _Z11reduce_smemIdLi256EEvPT_S1_i,@"STO_CUDA_ENTRY STV_DEFAULT"
_Z11reduce_smemIdLi256EEvPT_S1_i:
.text._Z11reduce_smemIdLi256EEvPT_S1_i:
[----:B------:R-:W-:Y:S01]  /*0000*/  LDC R1, c[0x0][0x37c] ;  /* 0x0000df00ff017b82 */ /* 0x000fe20000000800 */
[----:B------:R-:W0:Y:S01]  /*0010*/  S2R R3, SR_TID.X ;  /* 0x0000000000037919 */ /* 0x000e220000002100 */
[----:B------:R-:W1:Y:S01]  /*0020*/  LDCU UR4, c[0x0][0x390] ;  /* 0x00007200ff0477ac */ /* 0x000e620008000800 */
[----:B------:R-:W-:Y:S01]  /*0030*/  CS2R R4, SRZ ;  /* 0x0000000000047805 */ /* 0x000fe2000001ff00 */
[----:B------:R-:W0:Y:S01]  /*0040*/  S2R R0, SR_CTAID.X ;  /* 0x0000000000007919 */ /* 0x000e220000002500 */
[----:B------:R-:W2:Y:S01]  /*0050*/  LDCU.64 UR6, c[0x0][0x358] ;  /* 0x00006b00ff0677ac */ /* 0x000ea20008000a00 */
[----:B0-----:R-:W-:-:S05]  /*0060*/  IMAD R9, R0, 0x100, R3 ;  /* 0x0000010000097824 */ /* 0x001fca00078e0203 */
[----:B-1----:R-:W-:-:S13]  /*0070*/  ISETP.GE.AND P0, PT, R9, UR4, PT ;  /* 0x0000000409007c0c */ /* 0x002fda000bf06270 */
[----:B------:R-:W0:Y:S02]  /*0080*/  @!P0 LDC.64 R6, c[0x0][0x380] ;  /* 0x0000e000ff068b82 */ /* 0x000e240000000a00 */
[----:B0-----:R-:W-:-:S05]  /*0090*/  @!P0 IMAD.WIDE R6, R9, 0x8, R6 ;  /* 0x0000000809068825 */ /* 0x001fca00078e0206 */
[----:B--2---:R-:W2:Y:S01]  /*00a0*/  @!P0 LDG.E.64 R4, desc[UR6][R6.64] ;  /* 0x0000000606048981 */ /* 0x004ea2000c1e1b00 */
[----:B------:R-:W0:Y:S01]  /*00b0*/  S2UR UR5, SR_CgaCtaId ;  /* 0x00000000000579c3 */ /* 0x000e220000008800 */
[----:B------:R-:W-:Y:S01]  /*00c0*/  UMOV UR4, 0x400 ;  /* 0x0000040000047882 */ /* 0x000fe20000000000 */
[C---:B------:R-:W-:Y:S02]  /*00d0*/  ISETP.GT.U32.AND P1, PT, R3.reuse, 0x7f, PT ;  /* 0x0000007f0300780c */ /* 0x040fe40003f24070 */
[----:B------:R-:W-:Y:S01]  /*00e0*/  ISETP.GT.U32.AND P0, PT, R3, 0x3f, PT ;  /* 0x0000003f0300780c */ /* 0x000fe20003f04070 */
[----:B0-----:R-:W-:-:S06]  /*00f0*/  ULEA UR4, UR5, UR4, 0x18 ;  /* 0x0000000405047291 */ /* 0x001fcc000f8ec0ff */
[----:B------:R-:W-:-:S05]  /*0100*/  LEA R2, R3, UR4, 0x3 ;  /* 0x0000000403027c11 */ /* 0x000fca000f8e18ff */
[----:B--2---:R-:W-:Y:S01]  /*0110*/  STS.64 [R2], R4 ;  /* 0x0000000402007388 */ /* 0x004fe20000000a00 */
[----:B------:R-:W-:Y:S06]  /*0120*/  BAR.SYNC.DEFER_BLOCKING 0x0 ;  /* 0x0000000000007b1d */ /* 0x000fec0000010000 */
[----:B------:R-:W-:Y:S04]  /*0130*/  @!P1 LDS.64 R8, [R2+0x400] ;  /* 0x0004000002089984 */ /* 0x000fe80000000a00 */
[----:B------:R-:W0:Y:S02]  /*0140*/  @!P1 LDS.64 R10, [R2] ;  /* 0x00000000020a9984 */ /* 0x000e240000000a00 */
[----:B0-----:R-:W-:-:S07]  /*0150*/  @!P1 DADD R8, R8, R10 ;  /* 0x0000000008089229 */ /* 0x001fce000000000a */
[----:B------:R-:W-:Y:S01]  /*0160*/  @!P1 STS.64 [R2], R8 ;  /* 0x0000000802009388 */ /* 0x000fe20000000a00 */
[----:B------:R-:W-:Y:S01]  /*0170*/  BAR.SYNC.DEFER_BLOCKING 0x0 ;  /* 0x0000000000007b1d */ /* 0x000fe20000010000 */
[----:B------:R-:W-:-:S05]  /*0180*/  ISETP.GT.U32.AND P1, PT, R3, 0x1f, PT ;  /* 0x0000001f0300780c */ /* 0x000fca0003f24070 */
        /* <DEDUP_REMOVED lines=29> */
[----:B------:R-:W-:-:S05]  /*0360*/  ISETP.NE.AND P0, PT, R3, RZ, PT ;  /* 0x000000ff0300720c */ /* 0x000fca0003f05270 */
[----:B------:R-:W-:Y:S04]  /*0370*/  @!P1 LDS.64 R8, [R2+0x10] ;  /* 0x0000100002089984 */ /* 0x000fe80000000a00 */
[----:B------:R-:W0:Y:S02]  /*0380*/  @!P1 LDS.64 R10, [R2] ;  /* 0x00000000020a9984 */ /* 0x000e240000000a00 */
[----:B0-----:R-:W-:-:S07]  /*0390*/  @!P1 DADD R8, R8, R10 ;  /* 0x0000000008089229 */ /* 0x001fce000000000a */
[----:B------:R-:W-:Y:S01]  /*03a0*/  @!P1 STS.64 [R2], R8 ;  /* 0x0000000802009388 */ /* 0x000fe20000000a00 */
[----:B------:R-:W-:Y:S06]  /*03b0*/  BAR.SYNC.DEFER_BLOCKING 0x0 ;  /* 0x0000000000007b1d */ /* 0x000fec0000010000 */
[----:B------:R-:W-:Y:S04]  /*03c0*/  @!P0 LDS.64 R6, [UR4+0x8] ;  /* 0x00000804ff068984 */ /* 0x000fe80008000a00 */
[----:B------:R-:W0:Y:S02]  /*03d0*/  @!P0 LDS.64 R10, [R2] ;  /* 0x00000000020a8984 */ /* 0x000e240000000a00 */
[----:B0-----:R-:W-:-:S07]  /*03e0*/  @!P0 DADD R6, R6, R10 ;  /* 0x0000000006068229 */ /* 0x001fce000000000a */
[----:B------:R0:W-:Y:S01]  /*03f0*/  @!P0 STS.64 [R2], R6 ;  /* 0x0000000602008388 */ /* 0x0001e20000000a00 */
[----:B------:R-:W-:Y:S06]  /*0400*/  BAR.SYNC.DEFER_BLOCKING 0x0 ;  /* 0x0000000000007b1d */ /* 0x000fec0000010000 */
[----:B------:R-:W-:Y:S05]  /*0410*/  @P0 EXIT ;  /* 0x000000000000094d */ /* 0x000fea0003800000 */
[----:B0-----:R-:W0:Y:S01]  /*0420*/  LDS.64 R2, [UR4] ;  /* 0x00000004ff027984 */ /* 0x001e220008000a00 */
[----:B------:R-:W1:Y:S02]  /*0430*/  LDC.64 R4, c[0x0][0x388] ;  /* 0x0000e200ff047b82 */ /* 0x000e640000000a00 */
[----:B-1----:R-:W-:-:S05]  /*0440*/  IMAD.WIDE.U32 R4, R0, 0x8, R4 ;  /* 0x0000000800047825 */ /* 0x002fca00078e0004 */
[----:B0-----:R-:W-:Y:S01]  /*0450*/  STG.E.64 desc[UR6][R4.64], R2 ;  /* 0x0000000204007986 */ /* 0x001fe2000c101b06 */
[----:B------:R-:W-:Y:S05]  /*0460*/  EXIT ;  /* 0x000000000000794d */ /* 0x000fea0003800000 */
.L_x_1:
        /* <DEDUP_REMOVED lines=9> */
.L_x_4:


//--------------------- .text._Z11reduce_smemIfLi256EEvPT_S1_i --------------------------
	.section	.text._Z11reduce_smemIfLi256EEvPT_S1_i,"ax",@progbits
	.align	128
        .global         _Z11reduce_smemIfLi256EEvPT_S1_i
        .type           _Z11reduce_smemIfLi256EEvPT_S1_i,@function
        .size           _Z11reduce_smemIfLi256EEvPT_S1_i,(.L_x_5 - _Z11reduce_smemIfLi256EEvPT_S1_i)
        .other          _Z11reduce_smemIfLi256EEvPT_S1_i,@"STO_CUDA_ENTRY STV_DEFAULT"
_Z11reduce_smemIfLi256EEvPT_S1_i:
.text._Z11reduce_smemIfLi256EEvPT_S1_i:
[----:B------:R-:W-:Y:S01]  /*0000*/  LDC R1, c[0x0][0x37c] ;  /* 0x0000df00ff017b82 */ /* 0x000fe20000000800 */
[----:B------:R-:W0:Y:S01]  /*0010*/  S2R R9, SR_TID.X ;  /* 0x0000000000097919 */ /* 0x000e220000002100 */
[----:B------:R-:W1:Y:S01]  /*0020*/  LDCU UR4, c[0x0][0x390] ;  /* 0x00007200ff0477ac */ /* 0x000e620008000800 */
[----:B------:R-:W-:Y:S01]  /*0030*/  HFMA2 R4, -RZ, RZ, 0, 0 ;  /* 0x00000000ff047431 */ /* 0x000fe200000001ff */
[----:B------:R-:W0:Y:S01]  /*0040*/  S2R R0, SR_CTAID.X ;  /* 0x0000000000007919 */ /* 0x000e220000002500 */
[----:B------:R-:W2:Y:S01]  /*0050*/  LDCU.64 UR6, c[0x0][0x358] ;  /* 0x00006b00ff0677ac */ /* 0x000ea20008000a00 */
[----:B0-----:R-:W-:-:S04]  /*0060*/  LEA R5, R0, R9, 0x8 ;  /* 0x0000000900057211 */ /* 0x001fc800078e40ff */
        /* <DEDUP_REMOVED lines=14> */
[----:B0-----:R-:W-:-:S05]  /*0150*/  @!P1 FADD R6, R6, R7 ;  /* 0x0000000706069221 */ /* 0x001fca0000000000 */
[----:B------:R-:W-:Y:S01]  /*0160*/  @!P1 STS [R5], R6 ;  /* 0x0000000605009388 */ /* 0x000fe20000000800 */
[----:B------:R-:W-:Y:S01]  /*0170*/  BAR.SYNC.DEFER_BLOCKING 0x0 ;  /* 0x0000000000007b1d */ /* 0x000fe20000010000 */
[----:B------:R-:W-:-:S05]  /*0180*/  ISETP.GT.U32.AND P1, PT, R9, 0x1f, PT ;  /* 0x0000001f0900780c */ /* 0x000fca0003f24070 */
        /* <DEDUP_REMOVED lines=29> */
[----:B------:R-:W-:-:S05]  /*0360*/  ISETP.NE.AND P0, PT, R9, RZ, PT ;  /* 0x000000ff0900720c */ /* 0x000fca0003f05270 */
[----:B------:R-:W-:Y:S04]  /*0370*/  @!P1 LDS R3, [R5+0x8] ;  /* 0x0000080005039984 */ /* 0x000fe80000000800 */
[----:B------:R-:W0:Y:S02]  /*0380*/  @!P1 LDS R6, [R5] ;  /* 0x0000000005069984 */ /* 0x000e240000000800 */
[----:B0-----:R-:W-:-:S05]  /*0390*/  @!P1 FADD R6, R3, R6 ;  /* 0x0000000603069221 */ /* 0x001fca0000000000 */
[----:B------:R-:W-:Y:S01]  /*03a0*/  @!P1 STS [R5], R6 ;  /* 0x0000000605009388 */ /* 0x000fe20000000800 */
[----:B------:R-:W-:Y:S06]  /*03b0*/  BAR.SYNC.DEFER_BLOCKING 0x0 ;  /* 0x0000000000007b1d */ /* 0x000fec0000010000 */
[----:B------:R-:W-:Y:S04]  /*03c0*/  @!P0 LDS R2, [UR4+0x4] ;  /* 0x00000404ff028984 */ /* 0x000fe80008000800 */
[----:B------:R-:W0:Y:S02]  /*03d0*/  @!P0 LDS R3, [R5] ;  /* 0x0000000005038984 */ /* 0x000e240000000800 */
[----:B0-----:R-:W-:-:S05]  /*03e0*/  @!P0 FADD R2, R2, R3 ;  /* 0x0000000302028221 */ /* 0x001fca0000000000 */
        /* <DEDUP_REMOVED lines=8> */
.L_x_2:
        /* <DEDUP_REMOVED lines=9> */
.L_x_5:


//--------------------- .nv.shared._Z11reduce_smemIiLi256EEvPT_S1_i --------------------------
	.section	.nv.shared._Z11reduce_smemIiLi256EEvPT_S1_i,"aw",@nobits
	.sectionflags	@""
	.align	4
.nv.shared._Z11reduce_smemIiLi256EEvPT_S1_i:
	.zero		2048


//--------------------- .nv.shared.reserved.0     --------------------------
	.section	.nv.shared.reserved.0,"aw",@nobits
	.weak		__nv_reservedSMEM_offset_0_alias
	.size		__nv_reservedSMEM_offset_0_alias, 0, 64
	.other		__nv_reservedSMEM_offset_0_alias,@"STO_CUDA_RESERVED_SHARED STV_DEFAULT"
__nv_reservedSMEM_offset_0_alias:
	.zero		0
	.zero		64


//--------------------- .nv.shared._Z11reduce_smemIdLi256EEvPT_S1_i --------------------------
	.section	.nv.shared._Z11reduce_smemIdLi256EEvPT_S1_i,"aw",@nobits
	.sectionflags	@""
	.align	8
.nv.shared._Z11reduce_smemIdLi256EEvPT_S1_i:
	.zero		3072


//--------------------- .nv.shared._Z11reduce_smemIfLi256EEvPT_S1_i --------------------------
	.section	.nv.shared._Z11reduce_smemIfLi256EEvPT_S1_i,"aw",@nobits
	.sectionflags	@""
	.align	4
.nv.shared._Z11reduce_smemIfLi256EEvPT_S1_i:
	.zero		2048


//--------------------- .nv.constant0._Z11reduce_smemIiLi256EEvPT_S1_i --------------------------
	.section	.nv.constant0._Z11reduce_smemIiLi256EEvPT_S1_i,"a",@progbits
	.sectionflags	@""
	.align	4
.nv.constant0._Z11reduce_smemIiLi256EEvPT_S1_i:
	.zero		916


//--------------------- .nv.constant0._Z11reduce_smemIdLi256EEvPT_S1_i --------------------------
	.section	.nv.constant0._Z11reduce_smemIdLi256EEvPT_S1_i,"a",@progbits
	.sectionflags	@""
	.align	4
.nv.constant0._Z11reduce_smemIdLi256EEvPT_S1_i:
	.zero		916


//--------------------- .nv.constant0._Z11reduce_smemIfLi256EEvPT_S1_i --------------------------
	.section	.nv.constant0._Z11reduce_smemIfLi256EEvPT_S1_i,"a",@progbits
	.sectionflags	@""
	.align	4
.nv.constant0._Z11reduce_smemIfLi256EEvPT_S1_i:
	.zero		916


//--------------------- SYMBOLS --------------------------

	.type		.nv.reservedSmem.offset0,@object
	.size		.nv.reservedSmem.offset0,0x4
	.type		.nv.reservedSmem.cap,@object
	.size		.nv.reservedSmem.cap,0x4
